//
// Generated by NVIDIA NVVM Compiler
//
// Compiler Build ID: CL-36424714
// Cuda compilation tools, release 13.0, V13.0.88
// Based on NVVM 20.0.0
//

.version 9.0
.target sm_100
.address_size 64

	// .globl	_Z23matrixMultiplicationGPUPKfS0_Pfi

.visible .entry _Z23matrixMultiplicationGPUPKfS0_Pfi(
	.param .u64 .ptr .align 1 _Z23matrixMultiplicationGPUPKfS0_Pfi_param_0,
	.param .u64 .ptr .align 1 _Z23matrixMultiplicationGPUPKfS0_Pfi_param_1,
	.param .u64 .ptr .align 1 _Z23matrixMultiplicationGPUPKfS0_Pfi_param_2,
	.param .u32 _Z23matrixMultiplicationGPUPKfS0_Pfi_param_3
)
{
	.reg .pred 	%p<10>;
	.reg .b32 	%r<40>;
	.reg .b32 	%f<67>;
	.reg .b64 	%rd<67>;

	ld.param.u64 	%rd14, [_Z23matrixMultiplicationGPUPKfS0_Pfi_param_0];
	ld.param.u64 	%rd15, [_Z23matrixMultiplicationGPUPKfS0_Pfi_param_1];
	ld.param.u32 	%r18, [_Z23matrixMultiplicationGPUPKfS0_Pfi_param_3];
	cvta.to.global.u64 	%rd1, %rd15;
	cvta.to.global.u64 	%rd2, %rd14;
	mov.u32 	%r19, %ctaid.y;
	mov.u32 	%r20, %ntid.y;
	mov.u32 	%r21, %tid.y;
	mad.lo.s32 	%r1, %r19, %r20, %r21;
	mov.u32 	%r22, %ctaid.x;
	mov.u32 	%r23, %ntid.x;
	mov.u32 	%r24, %tid.x;
	mad.lo.s32 	%r2, %r22, %r23, %r24;
	max.s32 	%r25, %r1, %r2;
	setp.ge.s32 	%p1, %r25, %r18;
	@%p1 bra 	$L__BB0_13;
	mul.lo.s32 	%r3, %r18, %r1;
	and.b32  	%r4, %r18, 7;
	setp.lt.u32 	%p2, %r18, 8;
	mov.f32 	%f66, 0f00000000;
	mov.b32 	%r38, 0;
	@%p2 bra 	$L__BB0_4;
	and.b32  	%r38, %r18, 2147483640;
	neg.s32 	%r36, %r38;
	mul.wide.s32 	%rd16, %r18, 4;
	add.s64 	%rd3, %rd1, %rd16;
	shl.b32 	%r7, %r18, 3;
	mul.wide.s32 	%rd17, %r18, 8;
	add.s64 	%rd4, %rd1, %rd17;
	mul.wide.s32 	%rd18, %r18, 12;
	add.s64 	%rd5, %rd1, %rd18;
	mul.wide.s32 	%rd19, %r18, 16;
	add.s64 	%rd6, %rd1, %rd19;
	mul.wide.s32 	%rd20, %r18, 20;
	add.s64 	%rd7, %rd1, %rd20;
	mul.wide.s32 	%rd21, %r18, 24;
	add.s64 	%rd8, %rd1, %rd21;
	mul.wide.s32 	%rd22, %r18, 28;
	add.s64 	%rd9, %rd1, %rd22;
	mul.wide.u32 	%rd23, %r3, 4;
	add.s64 	%rd24, %rd23, %rd2;
	add.s64 	%rd66, %rd24, 16;
	mov.f32 	%f66, 0f00000000;
	mov.u32 	%r35, %r2;
$L__BB0_3:
	.pragma "nounroll";
	mul.wide.s32 	%rd25, %r35, 4;
	add.s64 	%rd26, %rd3, %rd25;
	add.s64 	%rd27, %rd4, %rd25;
	add.s64 	%rd28, %rd5, %rd25;
	add.s64 	%rd29, %rd6, %rd25;
	add.s64 	%rd30, %rd7, %rd25;
	add.s64 	%rd31, %rd8, %rd25;
	add.s64 	%rd32, %rd9, %rd25;
	add.s64 	%rd33, %rd1, %rd25;
	ld.global.f32 	%f16, [%rd66+-16];
	ld.global.f32 	%f17, [%rd33];
	fma.rn.f32 	%f18, %f16, %f17, %f66;
	ld.global.f32 	%f19, [%rd66+-12];
	ld.global.f32 	%f20, [%rd26];
	fma.rn.f32 	%f21, %f19, %f20, %f18;
	ld.global.f32 	%f22, [%rd66+-8];
	ld.global.f32 	%f23, [%rd27];
	fma.rn.f32 	%f24, %f22, %f23, %f21;
	ld.global.f32 	%f25, [%rd66+-4];
	ld.global.f32 	%f26, [%rd28];
	fma.rn.f32 	%f27, %f25, %f26, %f24;
	ld.global.f32 	%f28, [%rd66];
	ld.global.f32 	%f29, [%rd29];
	fma.rn.f32 	%f30, %f28, %f29, %f27;
	ld.global.f32 	%f31, [%rd66+4];
	ld.global.f32 	%f32, [%rd30];
	fma.rn.f32 	%f33, %f31, %f32, %f30;
	ld.global.f32 	%f34, [%rd66+8];
	ld.global.f32 	%f35, [%rd31];
	fma.rn.f32 	%f36, %f34, %f35, %f33;
	ld.global.f32 	%f37, [%rd66+12];
	ld.global.f32 	%f38, [%rd32];
	fma.rn.f32 	%f66, %f37, %f38, %f36;
	add.s32 	%r36, %r36, 8;
	add.s32 	%r35, %r35, %r7;
	add.s64 	%rd66, %rd66, 32;
	setp.ne.s32 	%p3, %r36, 0;
	@%p3 bra 	$L__BB0_3;
$L__BB0_4:
	setp.eq.s32 	%p4, %r4, 0;
	@%p4 bra 	$L__BB0_12;
	and.b32  	%r13, %r18, 3;
	setp.lt.u32 	%p5, %r4, 4;
	@%p5 bra 	$L__BB0_7;
	add.s32 	%r27, %r38, %r3;
	mul.wide.u32 	%rd34, %r27, 4;
	add.s64 	%rd35, %rd2, %rd34;
	ld.global.f32 	%f40, [%rd35];
	mad.lo.s32 	%r28, %r38, %r18, %r2;
	mul.wide.s32 	%rd36, %r28, 4;
	add.s64 	%rd37, %rd1, %rd36;
	ld.global.f32 	%f41, [%rd37];
	fma.rn.f32 	%f42, %f40, %f41, %f66;
	cvt.u64.u32 	%rd38, %r3;
	cvt.u64.u32 	%rd39, %r38;
	add.s64 	%rd40, %rd39, %rd38;
	shl.b64 	%rd41, %rd40, 2;
	add.s64 	%rd42, %rd2, %rd41;
	ld.global.f32 	%f43, [%rd42+4];
	mul.wide.s32 	%rd43, %r18, 4;
	add.s64 	%rd44, %rd37, %rd43;
	ld.global.f32 	%f44, [%rd44];
	fma.rn.f32 	%f45, %f43, %f44, %f42;
	ld.global.f32 	%f46, [%rd42+8];
	add.s64 	%rd45, %rd44, %rd43;
	ld.global.f32 	%f47, [%rd45];
	fma.rn.f32 	%f48, %f46, %f47, %f45;
	ld.global.f32 	%f49, [%rd42+12];
	add.s64 	%rd46, %rd45, %rd43;
	ld.global.f32 	%f50, [%rd46];
	fma.rn.f32 	%f66, %f49, %f50, %f48;
	add.s32 	%r38, %r38, 4;
$L__BB0_7:
	setp.eq.s32 	%p6, %r13, 0;
	@%p6 bra 	$L__BB0_12;
	setp.eq.s32 	%p7, %r13, 1;
	@%p7 bra 	$L__BB0_10;
	add.s32 	%r29, %r38, %r3;
	mul.wide.u32 	%rd47, %r29, 4;
	add.s64 	%rd48, %rd2, %rd47;
	ld.global.f32 	%f52, [%rd48];
	mad.lo.s32 	%r30, %r38, %r18, %r2;
	mul.wide.s32 	%rd49, %r30, 4;
	add.s64 	%rd50, %rd1, %rd49;
	ld.global.f32 	%f53, [%rd50];
	fma.rn.f32 	%f54, %f52, %f53, %f66;
	cvt.u64.u32 	%rd51, %r3;
	cvt.u64.u32 	%rd52, %r38;
	add.s64 	%rd53, %rd52, %rd51;
	shl.b64 	%rd54, %rd53, 2;
	add.s64 	%rd55, %rd2, %rd54;
	ld.global.f32 	%f55, [%rd55+4];
	mul.wide.s32 	%rd56, %r18, 4;
	add.s64 	%rd57, %rd50, %rd56;
	ld.global.f32 	%f56, [%rd57];
	fma.rn.f32 	%f66, %f55, %f56, %f54;
	add.s32 	%r38, %r38, 2;
$L__BB0_10:
	and.b32  	%r31, %r18, 1;
	setp.eq.b32 	%p8, %r31, 1;
	not.pred 	%p9, %p8;
	@%p9 bra 	$L__BB0_12;
	add.s32 	%r32, %r38, %r3;
	mul.wide.u32 	%rd58, %r32, 4;
	add.s64 	%rd59, %rd2, %rd58;
	ld.global.f32 	%f57, [%rd59];
	mad.lo.s32 	%r33, %r38, %r18, %r2;
	mul.wide.s32 	%rd60, %r33, 4;
	add.s64 	%rd61, %rd1, %rd60;
	ld.global.f32 	%f58, [%rd61];
	fma.rn.f32 	%f66, %f57, %f58, %f66;
$L__BB0_12:
	ld.param.u64 	%rd65, [_Z23matrixMultiplicationGPUPKfS0_Pfi_param_2];
	add.s32 	%r34, %r3, %r2;
	cvta.to.global.u64 	%rd62, %rd65;
	mul.wide.s32 	%rd63, %r34, 4;
	add.s64 	%rd64, %rd62, %rd63;
	st.global.f32 	[%rd64], %f66;
$L__BB0_13:
	ret;

}


// ===== COMPILED SASS (sm_100) =====

	.target	sm_100

	.elftype	@"ET_EXEC"


//--------------------- .note.nv.tkinfo           --------------------------
	.section	.note.nv.tkinfo,"",@"SHT_NOTE"
	.sectionflags	@"SHF_NOTE_NV_TKINFO"
	.tkinfo
        /*0018*/ 	.word	0x00000002
        /*0030*/ 	.string	""
        /*0030*/ 	.string	"ptxas"
        /*0030*/ 	.string	"Cuda compilation tools, release 13.0, V13.0.88"
        /*0030*/ 	.string	"Build cuda_13.0.r13.0/compiler.36424714_0"
        /*0030*/ 	.string	"-arch sm_100 -m 64 "



//--------------------- .note.nv.cuinfo           --------------------------
	.section	.note.nv.cuinfo,"",@"SHT_NOTE"
	.sectionflags	@"SHF_NOTE_NV_CUINFO"
        /*0018*/ 	.short	0x0002
        /*001a*/ 	.short	0x0064
        /*001c*/ 	.short	0x0082
	.zero		2


//--------------------- .nv.info                  --------------------------
	.section	.nv.info,"",@"SHT_CUDA_INFO"
	.align	4


	//----- nvinfo : EIATTR_REGCOUNT
	.align		4
        /*0000*/ 	.byte	0x04, 0x2f
        /*0002*/ 	.short	(.L_1 - .L_0)
	.align		4
.L_0:
        /*0004*/ 	.word	index@(_Z23matrixMultiplicationGPUPKfS0_Pfi)
        /*0008*/ 	.word	0x0000001e


	//----- nvinfo : EIATTR_FRAME_SIZE
	.align		4
.L_1:
        /*000c*/ 	.byte	0x04, 0x11
        /*000e*/ 	.short	(.L_3 - .L_2)
	.align		4
.L_2:
        /*0010*/ 	.word	index@(_Z23matrixMultiplicationGPUPKfS0_Pfi)
        /*0014*/ 	.word	0x00000000


	//----- nvinfo : EIATTR_MIN_STACK_SIZE
	.align		4
.L_3:
        /*0018*/ 	.byte	0x04, 0x12
        /*001a*/ 	.short	(.L_5 - .L_4)
	.align		4
.L_4:
        /*001c*/ 	.word	index@(_Z23matrixMultiplicationGPUPKfS0_Pfi)
        /*0020*/ 	.word	0x00000000
.L_5:


//--------------------- .nv.compat                --------------------------
	.section	.nv.compat,"",@"SHT_CUDA_COMPAT_INFO"
	.align	4
        /*0000*/ 	.byte	0x02, 0x09, 0x00, 0x00, 0x02, 0x02, 0x01, 0x00, 0x02, 0x05, 0x05, 0x00, 0x03, 0x07, 0x01, 0x01
        /*0010*/ 	.byte	0x02, 0x03, 0x00, 0x00, 0x02, 0x06, 0x01, 0x00, 0x04, 0x0b, 0x08, 0x00, 0x09, 0x00, 0x00, 0x00
        /*0020*/ 	.byte	0x00, 0x00, 0x00, 0x00


//--------------------- .nv.info._Z23matrixMultiplicationGPUPKfS0_Pfi --------------------------
	.section	.nv.info._Z23matrixMultiplicationGPUPKfS0_Pfi,"",@"SHT_CUDA_INFO"
	.sectionflags	@""
	.align	4


	//----- nvinfo : EIATTR_CUDA_API_VERSION
	.align		4
        /*0000*/ 	.byte	0x04, 0x37
        /*0002*/ 	.short	(.L_7 - .L_6)
.L_6:
        /*0004*/ 	.word	0x00000082


	//----- nvinfo : EIATTR_KPARAM_INFO
	.align		4
.L_7:
        /*0008*/ 	.byte	0x04, 0x17
        /*000a*/ 	.short	(.L_9 - .L_8)
.L_8:
        /*000c*/ 	.word	0x00000000
        /*0010*/ 	.short	0x0003
        /*0012*/ 	.short	0x0018
        /*0014*/ 	.byte	0x00, 0xf0, 0x11, 0x00


	//----- nvinfo : EIATTR_KPARAM_INFO
	.align		4
.L_9:
        /*0018*/ 	.byte	0x04, 0x17
        /*001a*/ 	.short	(.L_11 - .L_10)
.L_10:
        /*001c*/ 	.word	0x00000000
        /*0020*/ 	.short	0x0002
        /*0022*/ 	.short	0x0010
        /*0024*/ 	.byte	0x00, 0xf5, 0x21, 0x00


	//----- nvinfo : EIATTR_KPARAM_INFO
	.align		4
.L_11:
        /*0028*/ 	.byte	0x04, 0x17
        /*002a*/ 	.short	(.L_13 - .L_12)
.L_12:
        /*002c*/ 	.word	0x00000000
        /*0030*/ 	.short	0x0001
        /*0032*/ 	.short	0x0008
        /*0034*/ 	.byte	0x00, 0xf5, 0x21, 0x00


	//----- nvinfo : EIATTR_KPARAM_INFO
	.align		4
.L_13:
        /*0038*/ 	.byte	0x04, 0x17
        /*003a*/ 	.short	(.L_15 - .L_14)
.L_14:
        /*003c*/ 	.word	0x00000000
        /*0040*/ 	.short	0x0000
        /*0042*/ 	.short	0x0000
        /*0044*/ 	.byte	0x00, 0xf5, 0x21, 0x00


	//----- nvinfo : EIATTR_SPARSE_MMA_MASK
	.align		4
.L_15:
        /*0048*/ 	.byte	0x03, 0x50
        /*004a*/ 	.short	0x0000


	//----- nvinfo : EIATTR_MAXREG_COUNT
	.align		4
        /*004c*/ 	.byte	0x03, 0x1b
        /*004e*/ 	.short	0x00ff


	//----- nvinfo : EIATTR_MERCURY_ISA_VERSION
	.align		4
        /*0050*/ 	.byte	0x03, 0x5f
        /*0052*/ 	.short	0x0101


	//----- nvinfo : EIATTR_VRC_CTA_INIT_COUNT
	.align		4
        /*0054*/ 	.byte	0x02, 0x4a
	.zero		1
	.zero		1


	//----- nvinfo : EIATTR_EXIT_INSTR_OFFSETS
	.align		4
        /*0058*/ 	.byte	0x04, 0x1c
        /*005a*/ 	.short	(.L_17 - .L_16)


	//   ....[0]....
.L_16:
        /*005c*/ 	.word	0x000000c0


	//   ....[1]....
        /*0060*/ 	.word	0x00000a90


	//----- nvinfo : EIATTR_CBANK_PARAM_SIZE
	.align		4
.L_17:
        /*0064*/ 	.byte	0x03, 0x19
        /*0066*/ 	.short	0x001c


	//----- nvinfo : EIATTR_PARAM_CBANK
	.align		4
        /*0068*/ 	.byte	0x04, 0x0a
        /*006a*/ 	.short	(.L_19 - .L_18)
	.align		4
.L_18:
        /*006c*/ 	.word	index@(.nv.constant0._Z23matrixMultiplicationGPUPKfS0_Pfi)
        /*0070*/ 	.short	0x0380
        /*0072*/ 	.short	0x001c


	//----- nvinfo : EIATTR_SW_WAR
	.align		4
.L_19:
        /*0074*/ 	.byte	0x04, 0x36
        /*0076*/ 	.short	(.L_21 - .L_20)
.L_20:
        /*0078*/ 	.word	0x00000008
.L_21:


//--------------------- .nv.callgraph             --------------------------
	.section	.nv.callgraph,"",@"SHT_CUDA_CALLGRAPH"
	.align	4
	.sectionentsize	8
	.align		4
        /*0000*/ 	.word	0x00000000
	.align		4
        /*0004*/ 	.word	0xffffffff
	.align		4
        /*0008*/ 	.word	0x00000000
	.align		4
        /*000c*/ 	.word	0xfffffffe
	.align		4
        /*0010*/ 	.word	0x00000000
	.align		4
        /*0014*/ 	.word	0xfffffffd
	.align		4
        /*0018*/ 	.word	0x00000000
	.align		4
        /*001c*/ 	.word	0xfffffffc


//--------------------- .text._Z23matrixMultiplicationGPUPKfS0_Pfi --------------------------
	.section	.text._Z23matrixMultiplicationGPUPKfS0_Pfi,"ax",@progbits
	.align	128
        .global         _Z23matrixMultiplicationGPUPKfS0_Pfi
        .type           _Z23matrixMultiplicationGPUPKfS0_Pfi,@function
        .size           _Z23matrixMultiplicationGPUPKfS0_Pfi,(.L_x_5 - _Z23matrixMultiplicationGPUPKfS0_Pfi)
        .other          _Z23matrixMultiplicationGPUPKfS0_Pfi,@"STO_CUDA_ENTRY STV_DEFAULT"
_Z23matrixMultiplicationGPUPKfS0_Pfi:
.text._Z23matrixMultiplicationGPUPKfS0_Pfi:
[----:B------:R-:W-:Y:S01]  /*0000*/  LDC R1, c[0x0][0x37c] ;  /* 0x0000df00ff017b82 */ /* 0x000fe20000000800 */
[----:B------:R-:W0:Y:S07]  /*0010*/  S2R R0, SR_TID.Y ;  /* 0x0000000000007919 */ /* 0x000e2e0000002200 */
[----:B------:R-:W0:Y:S01]  /*0020*/  S2UR UR4, SR_CTAID.Y ;  /* 0x00000000000479c3 */ /* 0x000e220000002600 */
[----:B------:R-:W1:Y:S01]  /*0030*/  LDCU UR20, c[0x0][0x398] ;  /* 0x00007300ff1477ac */ /* 0x000e620008000800 */
[----:B------:R-:W2:Y:S06]  /*0040*/  S2R R3, SR_TID.X ;  /* 0x0000000000037919 */ /* 0x000eac0000002100 */
[----:B------:R-:W0:Y:S08]  /*0050*/  LDC R13, c[0x0][0x364] ;  /* 0x0000d900ff0d7b82 */ /* 0x000e300000000800 */
[----:B------:R-:W2:Y:S08]  /*0060*/  S2UR UR5, SR_CTAID.X ;  /* 0x00000000000579c3 */ /* 0x000eb00000002500 */
[----:B------:R-:W2:Y:S01]  /*0070*/  LDC R2, c[0x0][0x360] ;  /* 0x0000d800ff027b82 */ /* 0x000ea20000000800 */
[----:B0-----:R-:W-:-:S02]  /*0080*/  IMAD R13, R13, UR4, R0 ;  /* 0x000000040d0d7c24 */ /* 0x001fc4000f8e0200 */
[----:B--2---:R-:W-:-:S05]  /*0090*/  IMAD R0, R2, UR5, R3 ;  /* 0x0000000502007c24 */ /* 0x004fca000f8e0203 */
[----:B------:R-:W-:-:S04]  /*00a0*/  VIMNMX R2, PT, PT, R13, R0, !PT ;  /* 0x000000000d027248 */ /* 0x000fc80007fe0100 */
[----:B-1----:R-:W-:-:S13]  /*00b0*/  ISETP.GE.AND P0, PT, R2, UR20, PT ;  /* 0x0000001402007c0c */ /* 0x002fda000bf06270 */
[----:B------:R-:W-:Y:S05]  /*00c0*/  @P0 EXIT ;  /* 0x000000000000094d */ /* 0x000fea0003800000 */
[----:B------:R-:W-:Y:S01]  /*00d0*/  UISETP.GE.U32.AND UP0, UPT, UR20, 0x8, UPT ;  /* 0x000000081400788c */ /* 0x000fe2000bf06070 */
[----:B------:R-:W-:Y:S02]  /*00e0*/  HFMA2 R12, -RZ, RZ, 0, 0 ;  /* 0x00000000ff0c7431 */ /* 0x000fe400000001ff */
[----:B------:R-:W-:Y:S01]  /*00f0*/  IMAD R13, R13, UR20, RZ ;  /* 0x000000140d0d7c24 */ /* 0x000fe2000f8e02ff */
[----:B------:R-:W-:Y:S01]  /*0100*/  UMOV UR4, URZ ;  /* 0x000000ff00047c82 */ /* 0x000fe20008000000 */
[----:B------:R-:W0:Y:S04]  /*0110*/  LDCU.64 UR18, c[0x0][0x358] ;  /* 0x00006b00ff1277ac */ /* 0x000e280008000a00 */
[----:B------:R-:W-:Y:S05]  /*0120*/  BRA.U !UP0, `(.L_x_0) ;  /* 0x0000000508047547 */ /* 0x000fea000b800000 */
[----:B------:R-:W1:Y:S01]  /*0130*/  LDCU.128 UR24, c[0x0][0x380] ;  /* 0x00007000ff1877ac */ /* 0x000e620008000c00 */
[----:B------:R-:W-:Y:S02]  /*0140*/  MOV R12, RZ ;  /* 0x000000ff000c7202 */ /* 0x000fe40000000f00 */
[----:B------:R-:W-:Y:S01]  /*0150*/  MOV R14, R0 ;  /* 0x00000000000e7202 */ /* 0x000fe20000000f00 */
[----:B------:R-:W-:-:S04]  /*0160*/  ULOP3.LUT UR4, UR20, 0x7ffffff8, URZ, 0xc0, !UPT ;  /* 0x7ffffff814047892 */ /* 0x000fc8000f8ec0ff */
[----:B------:R-:W-:Y:S01]  /*0170*/  UIADD3 UR5, UPT, UPT, -UR4, URZ, URZ ;  /* 0x000000ff04057290 */ /* 0x000fe2000fffe1ff */
[----:B-1----:R-:W-:Y:S01]  /*0180*/  MOV R2, UR24 ;  /* 0x0000001800027c02 */ /* 0x002fe20008000f00 */
[----:B------:R-:W-:Y:S01]  /*0190*/  UIMAD.WIDE UR6, UR20, 0x8, UR26 ;  /* 0x00000008140678a5 */ /* 0x000fe2000f8e021a */
[----:B------:R-:W-:Y:S01]  /*01a0*/  MOV R3, UR25 ;  /* 0x0000001900037c02 */ /* 0x000fe20008000f00 */
[----:B------:R-:W-:Y:S02]  /*01b0*/  UIMAD.WIDE UR8, UR20, 0xc, UR26 ;  /* 0x0000000c140878a5 */ /* 0x000fe4000f8e021a */
[----:B------:R-:W-:Y:S01]  /*01c0*/  UIMAD.WIDE UR10, UR20, 0x10, UR26 ;  /* 0x00000010140a78a5 */ /* 0x000fe2000f8e021a */
[----:B------:R-:W-:Y:S01]  /*01d0*/  IMAD.WIDE.U32 R2, R13, 0x4, R2 ;  /* 0x000000040d027825 */ /* 0x000fe200078e0002 */
[----:B------:R-:W-:Y:S02]  /*01e0*/  UIMAD.WIDE UR12, UR20, 0x14, UR26 ;  /* 0x00000014140c78a5 */ /* 0x000fe4000f8e021a */
[----:B------:R-:W-:Y:S01]  /*01f0*/  UIMAD.WIDE UR14, UR20, 0x18, UR26 ;  /* 0x00000018140e78a5 */ /* 0x000fe2000f8e021a */
[----:B------:R-:W-:Y:S01]  /*0200*/  IADD3 R2, P0, PT, R2, 0x10, RZ ;  /* 0x0000001002027810 */ /* 0x000fe20007f1e0ff */
[----:B------:R-:W-:-:S03]  /*0210*/  UIMAD.WIDE UR16, UR20, 0x1c, UR26 ;  /* 0x0000001c141078a5 */ /* 0x000fc6000f8e021a */
[----:B------:R-:W-:-:S09]  /*0220*/  IADD3.X R3, PT, PT, RZ, R3, RZ, P0, !PT ;  /* 0x00000003ff037210 */ /* 0x000fd200007fe4ff */
.L_x_1:
[----:B------:R-:W-:Y:S01]  /*0230*/  UIMAD.WIDE UR22, UR20, 0x4, UR26 ;  /* 0x00000004141678a5 */ /* 0x000fe2000f8e021a */
[----:B------:R-:W-:Y:S02]  /*0240*/  IMAD.MOV.U32 R23, RZ, RZ, 0x4 ;  /* 0x00000004ff177424 */ /* 0x000fe400078e00ff */
[----:B------:R-:W-:Y:S01]  /*0250*/  HFMA2 R11, -RZ, RZ, 0, 2.384185791015625e-07 ;  /* 0x00000004ff0b7431 */ /* 0x000fe200000001ff */
[----:B------:R-:W-:Y:S01]  /*0260*/  MOV R25, 0x4 ;  /* 0x0000000400197802 */ /* 0x000fe20000000f00 */
[----:B0-----:R-:W2:Y:S01]  /*0270*/  LDG.E R21, desc[UR18][R2.64+-0x10] ;  /* 0xfffff01202157981 */ /* 0x001ea2000c1e1900 */
[C---:B------:R-:W-:Y:S01]  /*0280*/  IMAD.WIDE R22, R14.reuse, R23, UR26 ;  /* 0x0000001a0e167e25 */ /* 0x040fe2000f8e0217 */
[----:B------:R-:W-:Y:S02]  /*0290*/  MOV R8, UR22 ;  /* 0x0000001600087c02 */ /* 0x000fe40008000f00 */
[----:B------:R-:W-:Y:S01]  /*02a0*/  MOV R9, UR23 ;  /* 0x0000001700097c02 */ /* 0x000fe20008000f00 */
[----:B------:R-:W3:Y:S02]  /*02b0*/  LDG.E R19, desc[UR18][R2.64+-0xc] ;  /* 0xfffff41202137981 */ /* 0x000ee4000c1e1900 */
[----:B------:R-:W-:-:S02]  /*02c0*/  IMAD.WIDE R8, R14, 0x4, R8 ;  /* 0x000000040e087825 */ /* 0x000fc400078e0208 */
[----:B------:R-:W2:Y:S01]  /*02d0*/  LDG.E R22, desc[UR18][R22.64] ;  /* 0x0000001216167981 */ /* 0x000ea2000c1e1900 */
[----:B------:R-:W-:Y:S01]  /*02e0*/  MOV R5, 0x4 ;  /* 0x0000000400057802 */ /* 0x000fe20000000f00 */
[C---:B------:R-:W-:Y:S02]  /*02f0*/  IMAD.WIDE R24, R14.reuse, R25, UR6 ;  /* 0x000000060e187e25 */ /* 0x040fe4000f8e0219 */
[----:B------:R0:W3:Y:S02]  /*0300*/  LDG.E R20, desc[UR18][R8.64] ;  /* 0x0000001208147981 */ /* 0x0000e4000c1e1900 */
[----:B------:R-:W-:Y:S02]  /*0310*/  IMAD.WIDE R10, R14, R11, UR8 ;  /* 0x000000080e0a7e25 */ /* 0x000fe4000f8e020b */
[----:B------:R-:W4:Y:S04]  /*0320*/  LDG.E R18, desc[UR18][R24.64] ;  /* 0x0000001218127981 */ /* 0x000f28000c1e1900 */
[----:B------:R-:W4:Y:S01]  /*0330*/  LDG.E R17, desc[UR18][R2.64+-0x8] ;  /* 0xfffff81202117981 */ /* 0x000f22000c1e1900 */
[----:B0-----:R-:W-:-:S02]  /*0340*/  HFMA2 R9, -RZ, RZ, 0, 2.384185791015625e-07 ;  /* 0x00000004ff097431 */ /* 0x001fc400000001ff */
[----:B------:R-:W-:Y:S01]  /*0350*/  IMAD.MOV.U32 R7, RZ, RZ, 0x4 ;  /* 0x00000004ff077424 */ /* 0x000fe200078e00ff */
[----:B------:R0:W5:Y:S01]  /*0360*/  LDG.E R16, desc[UR18][R10.64] ;  /* 0x000000120a107981 */ /* 0x000162000c1e1900 */
[----:B------:R-:W-:-:S03]  /*0370*/  IMAD.WIDE R4, R14, R5, UR10 ;  /* 0x0000000a0e047e25 */ /* 0x000fc6000f8e0205 */
[----:B------:R-:W5:Y:S01]  /*0380*/  LDG.E R15, desc[UR18][R2.64+-0x4] ;  /* 0xfffffc12020f7981 */ /* 0x000f62000c1e1900 */
[C---:B------:R-:W-:Y:S01]  /*0390*/  IMAD.WIDE R6, R14.reuse, R7, UR12 ;  /* 0x0000000c0e067e25 */ /* 0x040fe2000f8e0207 */
[----:B------:R-:W-:Y:S02]  /*03a0*/  MOV R27, 0x4 ;  /* 0x00000004001b7802 */ /* 0x000fe40000000f00 */
[----:B------:R1:W5:Y:S01]  /*03b0*/  LDG.E R4, desc[UR18][R4.64] ;  /* 0x0000001204047981 */ /* 0x000362000c1e1900 */
[----:B------:R-:W-:-:S03]  /*03c0*/  IMAD.WIDE R8, R14, R9, UR14 ;  /* 0x0000000e0e087e25 */ /* 0x000fc6000f8e0209 */
[----:B------:R-:W5:Y:S01]  /*03d0*/  LDG.E R23, desc[UR18][R2.64] ;  /* 0x0000001202177981 */ /* 0x000f62000c1e1900 */
[----:B0-----:R-:W-:-:S03]  /*03e0*/  IMAD.WIDE R10, R14, R27, UR16 ;  /* 0x000000100e0a7e25 */ /* 0x001fc6000f8e021b */
[----:B------:R-:W5:Y:S04]  /*03f0*/  LDG.E R7, desc[UR18][R6.64] ;  /* 0x0000001206077981 */ /* 0x000f68000c1e1900 */
[----:B------:R-:W5:Y:S04]  /*0400*/  LDG.E R24, desc[UR18][R2.64+0x4] ;  /* 0x0000041202187981 */ /* 0x000f68000c1e1900 */
[----:B------:R-:W5:Y:S04]  /*0410*/  LDG.E R8, desc[UR18][R8.64] ;  /* 0x0000001208087981 */ /* 0x000f68000c1e1900 */
[----:B------:R-:W5:Y:S04]  /*0420*/  LDG.E R25, desc[UR18][R2.64+0x8] ;  /* 0x0000081202197981 */ /* 0x000f68000c1e1900 */
[----:B------:R-:W5:Y:S04]  /*0430*/  LDG.E R10, desc[UR18][R10.64] ;  /* 0x000000120a0a7981 */ /* 0x000f68000c1e1900 */
[----:B------:R0:W5:Y:S01]  /*0440*/  LDG.E R27, desc[UR18][R2.64+0xc] ;  /* 0x00000c12021b7981 */ /* 0x000162000c1e1900 */
[----:B------:R-:W-:-:S04]  /*0450*/  UIADD3 UR5, UPT, UPT, UR5, 0x8, URZ ;  /* 0x0000000805057890 */ /* 0x000fc8000fffe0ff */
[----:B------:R-:W-:Y:S01]  /*0460*/  UISETP.NE.AND UP0, UPT, UR5, URZ, UPT ;  /* 0x000000ff0500728c */ /* 0x000fe2000bf05270 */
[----:B-1----:R-:W-:Y:S02]  /*0470*/  MOV R5, UR20 ;  /* 0x0000001400057c02 */ /* 0x002fe40008000f00 */
[----:B0-----:R-:W-:Y:S02]  /*0480*/  IADD3 R2, P0, PT, R2, 0x20, RZ ;  /* 0x0000002002027810 */ /* 0x001fe40007f1e0ff */
[----:B------:R-:W-:Y:S02]  /*0490*/  LEA R14, R5, R14, 0x3 ;  /* 0x0000000e050e7211 */ /* 0x000fe400078e18ff */
[----:B------:R-:W-:Y:S01]  /*04a0*/  IADD3.X R3, PT, PT, RZ, R3, RZ, P0, !PT ;  /* 0x00000003ff037210 */ /* 0x000fe200007fe4ff */
[----:B--2---:R-:W-:-:S04]  /*04b0*/  FFMA R22, R21, R22, R12 ;  /* 0x0000001615167223 */ /* 0x004fc8000000000c */
[----:B---3--:R-:W-:-:S04]  /*04c0*/  FFMA R20, R19, R20, R22 ;  /* 0x0000001413147223 */ /* 0x008fc80000000016 */
[----:B----4-:R-:W-:-:S04]  /*04d0*/  FFMA R18, R17, R18, R20 ;  /* 0x0000001211127223 */ /* 0x010fc80000000014 */
[----:B-----5:R-:W-:-:S04]  /*04e0*/  FFMA R16, R15, R16, R18 ;  /* 0x000000100f107223 */ /* 0x020fc80000000012 */
[----:B------:R-:W-:-:S04]  /*04f0*/  FFMA R23, R23, R4, R16 ;  /* 0x0000000417177223 */ /* 0x000fc80000000010 */
[----:B------:R-:W-:-:S04]  /*0500*/  FFMA R24, R24, R7, R23 ;  /* 0x0000000718187223 */ /* 0x000fc80000000017 */
[----:B------:R-:W-:-:S04]  /*0510*/  FFMA R8, R25, R8, R24 ;  /* 0x0000000819087223 */ /* 0x000fc80000000018 */
[----:B------:R-:W-:Y:S01]  /*0520*/  FFMA R12, R27, R10, R8 ;  /* 0x0000000a1b0c7223 */ /* 0x000fe20000000008 */
[----:B------:R-:W-:Y:S06]  /*0530*/  BRA.U UP0, `(.L_x_1) ;  /* 0xfffffffd003c7547 */ /* 0x000fec000b83ffff */
.L_x_0:
[----:B------:R-:W-:-:S04]  /*0540*/  ULOP3.LUT UR6, UR20, 0x7, URZ, 0xc0, !UPT ;  /* 0x0000000714067892 */ /* 0x000fc8000f8ec0ff */
[----:B------:R-:W-:-:S09]  /*0550*/  UISETP.NE.AND UP0, UPT, UR6, URZ, UPT ;  /* 0x000000ff0600728c */ /* 0x000fd2000bf05270 */
[----:B------:R-:W-:Y:S05]  /*0560*/  BRA.U !UP0, `(.L_x_2) ;  /* 0x0000000508387547 */ /* 0x000fea000b800000 */
[----:B------:R-:W-:Y:S02]  /*0570*/  UISETP.GE.U32.AND UP0, UPT, UR6, 0x4, UPT ;  /* 0x000000040600788c */ /* 0x000fe4000bf06070 */
[----:B------:R-:W-:-:S04]  /*0580*/  ULOP3.LUT UR5, UR20, 0x3, URZ, 0xc0, !UPT ;  /* 0x0000000314057892 */ /* 0x000fc8000f8ec0ff */
[----:B------:R-:W-:-:S03]  /*0590*/  UISETP.NE.AND UP1, UPT, UR5, URZ, UPT ;  /* 0x000000ff0500728c */ /* 0x000fc6000bf25270 */
[----:B------:R-:W-:Y:S08]  /*05a0*/  BRA.U !UP0, `(.L_x_3) ;  /* 0x00000001087c7547 */ /* 0x000ff0000b800000 */
[----:B------:R-:W1:Y:S01]  /*05b0*/  LDC.64 R6, c[0x0][0x388] ;  /* 0x0000e200ff067b82 */ /* 0x000e620000000a00 */
[----:B------:R-:W2:Y:S01]  /*05c0*/  LDCU.64 UR6, c[0x0][0x380] ;  /* 0x00007000ff0677ac */ /* 0x000ea20008000a00 */
[----:B------:R-:W-:Y:S01]  /*05d0*/  IMAD.U32 R9, RZ, RZ, UR4 ;  /* 0x00000004ff097e24 */ /* 0x000fe2000f8e00ff */
[C---:B------:R-:W-:Y:S02]  /*05e0*/  IADD3 R3, PT, PT, R13.reuse, UR4, RZ ;  /* 0x000000040d037c10 */ /* 0x040fe4000fffe0ff */
[----:B------:R-:W-:Y:S01]  /*05f0*/  IADD3 R10, P0, PT, R13, UR4, RZ ;  /* 0x000000040d0a7c10 */ /* 0x000fe2000ff1e0ff */
[----:B------:R-:W-:Y:S01]  /*0600*/  IMAD R9, R9, UR20, R0 ;  /* 0x0000001409097c24 */ /* 0x000fe2000f8e0200 */
[----:B------:R-:W-:Y:S01]  /*0610*/  MOV R11, UR20 ;  /* 0x00000014000b7c02 */ /* 0x000fe20008000f00 */
[----:B------:R-:W3:Y:S01]  /*0620*/  LDC.64 R4, c[0x0][0x380] ;  /* 0x0000e000ff047b82 */ /* 0x000ee20000000a00 */
[----:B------:R-:W-:Y:S01]  /*0630*/  MOV R15, UR20 ;  /* 0x00000014000f7c02 */ /* 0x000fe20008000f00 */
[----:B-1----:R-:W-:Y:S01]  /*0640*/  IMAD.WIDE R6, R9, 0x4, R6 ;  /* 0x0000000409067825 */ /* 0x002fe200078e0206 */
[----:B------:R-:W-:-:S05]  /*0650*/  MOV R9, UR20 ;  /* 0x0000001400097c02 */ /* 0x000fca0008000f00 */
[----:B------:R-:W-:Y:S02]  /*0660*/  IMAD.WIDE R8, R9, 0x4, R6 ;  /* 0x0000000409087825 */ /* 0x000fe400078e0206 */
[----:B0-----:R-:W4:Y:S02]  /*0670*/  LDG.E R6, desc[UR18][R6.64] ;  /* 0x0000001206067981 */ /* 0x001f24000c1e1900 */
[----:B---3--:R-:W-:Y:S01]  /*0680*/  IMAD.WIDE.U32 R4, R3, 0x4, R4 ;  /* 0x0000000403047825 */ /* 0x008fe200078e0004 */
[----:B------:R-:W-:Y:S01]  /*0690*/  IADD3.X R3, PT, PT, RZ, RZ, RZ, P0, !PT ;  /* 0x000000ffff037210 */ /* 0x000fe200007fe4ff */
[----:B------:R-:W3:Y:S01]  /*06a0*/  LDG.E R17, desc[UR18][R8.64] ;  /* 0x0000001208117981 */ /* 0x000ee2000c1e1900 */
[----:B--2---:R-:W-:-:S03]  /*06b0*/  LEA R2, P0, R10, UR6, 0x2 ;  /* 0x000000060a027c11 */ /* 0x004fc6000f8010ff */
[----:B------:R-:W4:Y:S01]  /*06c0*/  LDG.E R5, desc[UR18][R4.64] ;  /* 0x0000001204057981 */ /* 0x000f22000c1e1900 */
[----:B------:R-:W-:Y:S01]  /*06d0*/  LEA.HI.X R3, R10, UR7, R3, 0x2, P0 ;  /* 0x000000070a037c11 */ /* 0x000fe200080f1403 */
[----:B------:R-:W-:-:S04]  /*06e0*/  IMAD.WIDE R10, R11, 0x4, R8 ;  /* 0x000000040b0a7825 */ /* 0x000fc800078e0208 */
[----:B------:R-:W3:Y:S01]  /*06f0*/  LDG.E R16, desc[UR18][R2.64+0x4] ;  /* 0x0000041202107981 */ /* 0x000ee2000c1e1900 */
[----:B------:R-:W-:-:S03]  /*0700*/  IMAD.WIDE R14, R15, 0x4, R10 ;  /* 0x000000040f0e7825 */ /* 0x000fc600078e020a */
[----:B------:R-:W2:Y:S04]  /*0710*/  LDG.E R19, desc[UR18][R10.64] ;  /* 0x000000120a137981 */ /* 0x000ea8000c1e1900 */
[----:B------:R-:W2:Y:S04]  /*0720*/  LDG.E R18, desc[UR18][R2.64+0x8] ;  /* 0x0000081202127981 */ /* 0x000ea8000c1e1900 */
[----:B------:R-:W5:Y:S04]  /*0730*/  LDG.E R20, desc[UR18][R2.64+0xc] ;  /* 0x00000c1202147981 */ /* 0x000f68000c1e1900 */
[----:B------:R-:W5:Y:S01]  /*0740*/  LDG.E R14, desc[UR18][R14.64] ;  /* 0x000000120e0e7981 */ /* 0x000f62000c1e1900 */
[----:B------:R-:W-:Y:S01]  /*0750*/  UIADD3 UR4, UPT, UPT, UR4, 0x4, URZ ;  /* 0x0000000404047890 */ /* 0x000fe2000fffe0ff */
[----:B----4-:R-:W-:-:S04]  /*0760*/  FFMA R5, R5, R6, R12 ;  /* 0x0000000605057223 */ /* 0x010fc8000000000c */
[----:B---3--:R-:W-:-:S04]  /*0770*/  FFMA R5, R16, R17, R5 ;  /* 0x0000001110057223 */ /* 0x008fc80000000005 */
[----:B--2---:R-:W-:-:S04]  /*0780*/  FFMA R5, R18, R19, R5 ;  /* 0x0000001312057223 */ /* 0x004fc80000000005 */
[----:B-----5:R-:W-:-:S07]  /*0790*/  FFMA R12, R20, R14, R5 ;  /* 0x0000000e140c7223 */ /* 0x020fce0000000005 */
.L_x_3:
[----:B------:R-:W-:Y:S05]  /*07a0*/  BRA.U !UP1, `(.L_x_2) ;  /* 0x0000000109a87547 */ /* 0x000fea000b800000 */
[----:B------:R-:W-:Y:S01]  /*07b0*/  UISETP.NE.AND UP0, UPT, UR5, 0x1, UPT ;  /* 0x000000010500788c */ /* 0x000fe2000bf05270 */
[----:B------:R-:W-:Y:S01]  /*07c0*/  MOV R7, UR4 ;  /* 0x0000000400077c02 */ /* 0x000fe20008000f00 */
[----:B------:R-:W-:Y:S02]  /*07d0*/  ULOP3.LUT UR5, UR20, 0x1, URZ, 0xc0, !UPT ;  /* 0x0000000114057892 */ /* 0x000fe4000f8ec0ff */
[----:B------:R-:W-:Y:S02]  /*07e0*/  MOV R15, UR20 ;  /* 0x00000014000f7c02 */ /* 0x000fe40008000f00 */
[----:B------:R-:W-:Y:S01]  /*07f0*/  UISETP.NE.U32.AND UP1, UPT, UR5, 0x1, UPT ;  /* 0x000000010500788c */ /* 0x000fe2000bf25070 */
[----:B------:R-:W-:-:S04]  /*0800*/  PLOP3.LUT P1, PT, PT, PT, UP0, 0x80, 0x8 ;  /* 0x000000000008781c */ /* 0x000fc80003f2f008 */
[----:B------:R-:W1:Y:S01]  /*0810*/  @UP0 LDCU.128 UR8, c[0x0][0x380] ;  /* 0x00007000ff0807ac */ /* 0x000e620008000c00 */
[----:B------:R-:W-:Y:S01]  /*0820*/  PLOP3.LUT P0, PT, PT, PT, UP1, 0x80, 0x8 ;  /* 0x000000000008781c */ /* 0x000fe20003f0f018 */
[----:B------:R-:W2:Y:S04]  /*0830*/  @UP0 LDCU.64 UR6, c[0x0][0x380] ;  /* 0x00007000ff0607ac */ /* 0x000ea80008000a00 */
[----:B------:R-:W3:Y:S03]  /*0840*/  @!UP1 LDCU.128 UR12, c[0x0][0x380] ;  /* 0x00007000ff0c97ac */ /* 0x000ee60008000c00 */
[C---:B------:R-:W-:Y:S02]  /*0850*/  @P1 IADD3 R3, PT, PT, R13.reuse, UR4, RZ ;  /* 0x000000040d031c10 */ /* 0x040fe4000fffe0ff */
[----:B------:R-:W-:Y:S01]  /*0860*/  @P1 IADD3 R6, P2, PT, R13, UR4, RZ ;  /* 0x000000040d061c10 */ /* 0x000fe2000ff5e0ff */
[----:B------:R-:W-:Y:S01]  /*0870*/  @UP0 UIADD3 UR4, UPT, UPT, UR4, 0x2, URZ ;  /* 0x0000000204040890 */ /* 0x000fe2000fffe0ff */
[----:B-1----:R-:W-:Y:S01]  /*0880*/  MOV R11, UR9 ;  /* 0x00000009000b7c02 */ /* 0x002fe20008000f00 */
[----:B------:R-:W-:Y:S01]  /*0890*/  IMAD.U32 R10, RZ, RZ, UR8 ;  /* 0x00000008ff0a7e24 */ /* 0x000fe2000f8e00ff */
[----:B------:R-:W-:-:S02]  /*08a0*/  MOV R4, UR10 ;  /* 0x0000000a00047c02 */ /* 0x000fc40008000f00 */
[----:B------:R-:W-:Y:S01]  /*08b0*/  MOV R5, UR11 ;  /* 0x0000000b00057c02 */ /* 0x000fe20008000f00 */
[----:B------:R-:W-:-:S04]  /*08c0*/  @P1 IMAD.WIDE.U32 R10, R3, 0x4, R10 ;  /* 0x00000004030a1825 */ /* 0x000fc800078e000a */
[----:B------:R-:W-:Y:S01]  /*08d0*/  @P1 IMAD R3, R7, UR20, R0 ;  /* 0x0000001407031c24 */ /* 0x000fe2000f8e0200 */
[----:B------:R-:W-:Y:S01]  /*08e0*/  @P1 IADD3.X R7, PT, PT, RZ, RZ, RZ, P2, !PT ;  /* 0x000000ffff071210 */ /* 0x000fe200017fe4ff */
[----:B------:R-:W-:Y:S01]  /*08f0*/  IMAD.U32 R19, RZ, RZ, UR4 ;  /* 0x00000004ff137e24 */ /* 0x000fe2000f8e00ff */
[C---:B--2---:R-:W-:Y:S01]  /*0900*/  @P1 LEA R2, P2, R6.reuse, UR6, 0x2 ;  /* 0x0000000606021c11 */ /* 0x044fe2000f8410ff */
[----:B------:R-:W-:Y:S01]  /*0910*/  @P1 IMAD.WIDE R4, R3, 0x4, R4 ;  /* 0x0000000403041825 */ /* 0x000fe200078e0204 */
[----:B------:R-:W-:Y:S01]  /*0920*/  @!P0 IADD3 R17, PT, PT, R13, UR4, RZ ;  /* 0x000000040d118c10 */ /* 0x000fe2000fffe0ff */
[----:B0-----:R-:W2:Y:S01]  /*0930*/  @P1 LDG.E R11, desc[UR18][R10.64] ;  /* 0x000000120a0b1981 */ /* 0x001ea2000c1e1900 */
[----:B------:R-:W-:Y:S01]  /*0940*/  @P1 LEA.HI.X R3, R6, UR7, R7, 0x2, P2 ;  /* 0x0000000706031c11 */ /* 0x000fe200090f1407 */
[----:B------:R-:W-:Y:S01]  /*0950*/  @!P0 IMAD R19, R19, UR20, R0 ;  /* 0x0000001413138c24 */ /* 0x000fe2000f8e0200 */
[----:B---3--:R-:W-:Y:S01]  /*0960*/  MOV R6, UR12 ;  /* 0x0000000c00067c02 */ /* 0x008fe20008000f00 */
[----:B------:R-:W-:Y:S01]  /*0970*/  @P1 IMAD.WIDE R14, R15, 0x4, R4 ;  /* 0x000000040f0e1825 */ /* 0x000fe200078e0204 */
[----:B------:R-:W-:Y:S01]  /*0980*/  MOV R7, UR13 ;  /* 0x0000000d00077c02 */ /* 0x000fe20008000f00 */
[----:B------:R-:W2:Y:S01]  /*0990*/  @P1 LDG.E R4, desc[UR18][R4.64] ;  /* 0x0000001204041981 */ /* 0x000ea2000c1e1900 */
[----:B------:R-:W-:-:S02]  /*09a0*/  MOV R8, UR14 ;  /* 0x0000000e00087c02 */ /* 0x000fc40008000f00 */
[----:B------:R-:W-:Y:S01]  /*09b0*/  MOV R9, UR15 ;  /* 0x0000000f00097c02 */ /* 0x000fe20008000f00 */
[----:B------:R-:W-:Y:S01]  /*09c0*/  @!P0 IMAD.WIDE.U32 R6, R17, 0x4, R6 ;  /* 0x0000000411068825 */ /* 0x000fe200078e0006 */
[----:B------:R-:W3:Y:S03]  /*09d0*/  @P1 LDG.E R14, desc[UR18][R14.64] ;  /* 0x000000120e0e1981 */ /* 0x000ee6000c1e1900 */
[----:B------:R-:W-:Y:S01]  /*09e0*/  @!P0 IMAD.WIDE R8, R19, 0x4, R8 ;  /* 0x0000000413088825 */ /* 0x000fe200078e0208 */
[----:B------:R-:W3:Y:S04]  /*09f0*/  @P1 LDG.E R2, desc[UR18][R2.64+0x4] ;  /* 0x0000041202021981 */ /* 0x000ee8000c1e1900 */
[----:B------:R-:W4:Y:S04]  /*0a00*/  @!P0 LDG.E R7, desc[UR18][R6.64] ;  /* 0x0000001206078981 */ /* 0x000f28000c1e1900 */
[----:B------:R-:W4:Y:S01]  /*0a10*/  @!P0 LDG.E R8, desc[UR18][R8.64] ;  /* 0x0000001208088981 */ /* 0x000f22000c1e1900 */
[----:B--2---:R-:W-:-:S04]  /*0a20*/  @P1 FFMA R11, R11, R4, R12 ;  /* 0x000000040b0b1223 */ /* 0x004fc8000000000c */
[----:B---3--:R-:W-:-:S04]  /*0a30*/  @P1 FFMA R12, R2, R14, R11 ;  /* 0x0000000e020c1223 */ /* 0x008fc8000000000b */
[----:B----4-:R-:W-:-:S07]  /*0a40*/  @!P0 FFMA R12, R7, R8, R12 ;  /* 0x00000008070c8223 */ /* 0x010fce000000000c */
.L_x_2:
[----:B------:R-:W1:Y:S01]  /*0a50*/  LDC.64 R2, c[0x0][0x390] ;  /* 0x0000e400ff027b82 */ /* 0x000e620000000a00 */
[----:B------:R-:W-:-:S05]  /*0a60*/  IADD3 R13, PT, PT, R0, R13, RZ ;  /* 0x0000000d000d7210 */ /* 0x000fca0007ffe0ff */
[----:B-1----:R-:W-:-:S05]  /*0a70*/  IMAD.WIDE R2, R13, 0x4, R2 ;  /* 0x000000040d027825 */ /* 0x002fca00078e0202 */
[----:B0-----:R-:W-:Y:S01]  /*0a80*/  STG.E desc[UR18][R2.64], R12 ;  /* 0x0000000c02007986 */ /* 0x001fe2000c101912 */
[----:B------:R-:W-:Y:S05]  /*0a90*/  EXIT ;  /* 0x000000000000794d */ /* 0x000fea0003800000 */
.L_x_4:
[----:B------:R-:W-:-:S00]  /*0aa0*/  BRA `(.L_x_4) ;  /* 0xfffffffc00fc7947 */ /* 0x000fc0000383ffff */
[----:B------:R-:W-:-:S00]  /*0ab0*/  NOP ;  /* 0x0000000000007918 */ /* 0x000fc00000000000 */
        /* <DEDUP_REMOVED lines=12> */
.L_x_5:


//--------------------- .nv.shared.reserved.0     --------------------------
	.section	.nv.shared.reserved.0,"aw",@nobits
	.weak		__nv_reservedSMEM_offset_0_alias
	.size		__nv_reservedSMEM_offset_0_alias, 0, 64
	.other		__nv_reservedSMEM_offset_0_alias,@"STO_CUDA_RESERVED_SHARED STV_DEFAULT"
__nv_reservedSMEM_offset_0_alias:
	.zero		0
	.zero		64


//--------------------- .nv.constant0._Z23matrixMultiplicationGPUPKfS0_Pfi --------------------------
	.section	.nv.constant0._Z23matrixMultiplicationGPUPKfS0_Pfi,"a",@progbits
	.sectionflags	@""
	.align	4
.nv.constant0._Z23matrixMultiplicationGPUPKfS0_Pfi:
	.zero		924


//--------------------- SYMBOLS --------------------------

	.type		.nv.reservedSmem.offset0,@object
	.size		.nv.reservedSmem.offset0,0x4
